//
// Generated by NVIDIA NVVM Compiler
//
// Compiler Build ID: CL-36424714
// Cuda compilation tools, release 13.0, V13.0.88
// Based on NVVM 20.0.0
//

.version 9.0
.target sm_100
.address_size 64

	// .globl	_Z14distanceKernelPfS_f
.extern .func  (.param .b32 func_retval0) vprintf
(
	.param .b64 vprintf_param_0,
	.param .b64 vprintf_param_1
)
;
.global .align 1 .b8 $str[83] = {98, 108, 111, 99, 107, 68, 73, 77, 61, 37, 100, 44, 32, 98, 108, 111, 99, 107, 73, 68, 61, 37, 100, 44, 32, 116, 104, 114, 101, 97, 100, 73, 68, 61, 37, 100, 44, 32, 105, 61, 37, 100, 58, 32, 116, 104, 101, 32, 100, 105, 115, 116, 97, 110, 99, 101, 32, 98, 101, 116, 119, 101, 101, 110, 32, 37, 102, 32, 116, 111, 32, 37, 102, 32, 105, 115, 32, 37, 102, 46, 32, 10};

.visible .entry _Z14distanceKernelPfS_f(
	.param .u64 .ptr .align 1 _Z14distanceKernelPfS_f_param_0,
	.param .u64 .ptr .align 1 _Z14distanceKernelPfS_f_param_1,
	.param .f32 _Z14distanceKernelPfS_f_param_2
)
{
	.local .align 8 .b8 	__local_depot0[40];
	.reg .b64 	%SP;
	.reg .b64 	%SPL;
	.reg .b32 	%r<7>;
	.reg .b32 	%f<6>;
	.reg .b64 	%rd<12>;
	.reg .b64 	%fd<4>;

	mov.u64 	%SPL, __local_depot0;
	cvta.local.u64 	%SP, %SPL;
	ld.param.u64 	%rd1, [_Z14distanceKernelPfS_f_param_0];
	ld.param.u64 	%rd2, [_Z14distanceKernelPfS_f_param_1];
	ld.param.f32 	%f1, [_Z14distanceKernelPfS_f_param_2];
	cvta.to.global.u64 	%rd3, %rd1;
	cvta.to.global.u64 	%rd4, %rd2;
	add.u64 	%rd5, %SP, 0;
	add.u64 	%rd6, %SPL, 0;
	mov.u32 	%r1, %ctaid.x;
	mov.u32 	%r2, %ntid.x;
	mov.u32 	%r3, %tid.x;
	mad.lo.s32 	%r4, %r1, %r2, %r3;
	mul.wide.s32 	%rd7, %r4, 4;
	add.s64 	%rd8, %rd4, %rd7;
	ld.global.f32 	%f2, [%rd8];
	sub.f32 	%f3, %f1, %f2;
	mul.f32 	%f4, %f3, %f3;
	sqrt.rn.f32 	%f5, %f4;
	add.s64 	%rd9, %rd3, %rd7;
	st.global.f32 	[%rd9], %f5;
	cvt.f64.f32 	%fd1, %f1;
	cvt.f64.f32 	%fd2, %f2;
	cvt.f64.f32 	%fd3, %f5;
	st.local.v2.u32 	[%rd6], {%r2, %r1};
	st.local.v2.u32 	[%rd6+8], {%r3, %r4};
	st.local.f64 	[%rd6+16], %fd1;
	st.local.f64 	[%rd6+24], %fd2;
	st.local.f64 	[%rd6+32], %fd3;
	mov.u64 	%rd10, $str;
	cvta.global.u64 	%rd11, %rd10;
	{ // callseq 0, 0
	.param .b64 param0;
	st.param.b64 	[param0], %rd11;
	.param .b64 param1;
	st.param.b64 	[param1], %rd5;
	.param .b32 retval0;
	call.uni (retval0), 
	vprintf, 
	(
	param0, 
	param1
	);
	ld.param.b32 	%r5, [retval0];
	} // callseq 0
	ret;

}


// ===== COMPILED SASS (sm_100) =====

	.target	sm_100

	.elftype	@"ET_EXEC"


//--------------------- .note.nv.tkinfo           --------------------------
	.section	.note.nv.tkinfo,"",@"SHT_NOTE"
	.sectionflags	@"SHF_NOTE_NV_TKINFO"
	.tkinfo
        /*0018*/ 	.word	0x00000002
        /*0030*/ 	.string	""
        /*0030*/ 	.string	"ptxas"
        /*0030*/ 	.string	"Cuda compilation tools, release 13.0, V13.0.88"
        /*0030*/ 	.string	"Build cuda_13.0.r13.0/compiler.36424714_0"
        /*0030*/ 	.string	"-arch sm_100 -m 64 "



//--------------------- .note.nv.cuinfo           --------------------------
	.section	.note.nv.cuinfo,"",@"SHT_NOTE"
	.sectionflags	@"SHF_NOTE_NV_CUINFO"
        /*0018*/ 	.short	0x0002
        /*001a*/ 	.short	0x0064
        /*001c*/ 	.short	0x0082
	.zero		2


//--------------------- .nv.info                  --------------------------
	.section	.nv.info,"",@"SHT_CUDA_INFO"
	.align	4


	//----- nvinfo : EIATTR_REGCOUNT
	.align		4
        /*0000*/ 	.byte	0x04, 0x2f
        /*0002*/ 	.short	(.L_2 - .L_1)
	.align		4
.L_1:
        /*0004*/ 	.word	index@(_Z14distanceKernelPfS_f)
        /*0008*/ 	.word	0x00000018


	//----- nvinfo : EIATTR_FRAME_SIZE
	.align		4
.L_2:
        /*000c*/ 	.byte	0x04, 0x11
        /*000e*/ 	.short	(.L_4 - .L_3)
	.align		4
.L_3:
        /*0010*/ 	.word	index@($__internal_0_$__cuda_sm20_sqrt_rn_f32_slowpath)
        /*0014*/ 	.word	0x00000028


	//----- nvinfo : EIATTR_FRAME_SIZE
	.align		4
.L_4:
        /*0018*/ 	.byte	0x04, 0x11
        /*001a*/ 	.short	(.L_6 - .L_5)
	.align		4
.L_5:
        /*001c*/ 	.word	index@(_Z14distanceKernelPfS_f)
        /*0020*/ 	.word	0x00000028


	//----- nvinfo : EIATTR_MIN_STACK_SIZE
	.align		4
.L_6:
        /*0024*/ 	.byte	0x04, 0x12
        /*0026*/ 	.short	(.L_8 - .L_7)
	.align		4
.L_7:
        /*0028*/ 	.word	index@(_Z14distanceKernelPfS_f)
        /*002c*/ 	.word	0x00000028
.L_8:


//--------------------- .nv.compat                --------------------------
	.section	.nv.compat,"",@"SHT_CUDA_COMPAT_INFO"
	.align	4
        /*0000*/ 	.byte	0x02, 0x09, 0x00, 0x00, 0x02, 0x02, 0x01, 0x00, 0x02, 0x05, 0x05, 0x00, 0x03, 0x07, 0x01, 0x01
        /*0010*/ 	.byte	0x02, 0x03, 0x00, 0x00, 0x02, 0x06, 0x01, 0x00, 0x04, 0x0b, 0x08, 0x00, 0x01, 0x00, 0x00, 0x00
        /*0020*/ 	.byte	0x00, 0x00, 0x00, 0x00


//--------------------- .nv.info._Z14distanceKernelPfS_f --------------------------
	.section	.nv.info._Z14distanceKernelPfS_f,"",@"SHT_CUDA_INFO"
	.sectionflags	@""
	.align	4


	//----- nvinfo : EIATTR_CUDA_API_VERSION
	.align		4
        /*0000*/ 	.byte	0x04, 0x37
        /*0002*/ 	.short	(.L_10 - .L_9)
.L_9:
        /*0004*/ 	.word	0x00000082


	//----- nvinfo : EIATTR_KPARAM_INFO
	.align		4
.L_10:
        /*0008*/ 	.byte	0x04, 0x17
        /*000a*/ 	.short	(.L_12 - .L_11)
.L_11:
        /*000c*/ 	.word	0x00000000
        /*0010*/ 	.short	0x0002
        /*0012*/ 	.short	0x0010
        /*0014*/ 	.byte	0x00, 0xf0, 0x11, 0x00


	//----- nvinfo : EIATTR_KPARAM_INFO
	.align		4
.L_12:
        /*0018*/ 	.byte	0x04, 0x17
        /*001a*/ 	.short	(.L_14 - .L_13)
.L_13:
        /*001c*/ 	.word	0x00000000
        /*0020*/ 	.short	0x0001
        /*0022*/ 	.short	0x0008
        /*0024*/ 	.byte	0x00, 0xf5, 0x21, 0x00


	//----- nvinfo : EIATTR_KPARAM_INFO
	.align		4
.L_14:
        /*0028*/ 	.byte	0x04, 0x17
        /*002a*/ 	.short	(.L_16 - .L_15)
.L_15:
        /*002c*/ 	.word	0x00000000
        /*0030*/ 	.short	0x0000
        /*0032*/ 	.short	0x0000
        /*0034*/ 	.byte	0x00, 0xf5, 0x21, 0x00


	//----- nvinfo : EIATTR_SPARSE_MMA_MASK
	.align		4
.L_16:
        /*0038*/ 	.byte	0x03, 0x50
        /*003a*/ 	.short	0x0000


	//----- nvinfo : EIATTR_MAXREG_COUNT
	.align		4
        /*003c*/ 	.byte	0x03, 0x1b
        /*003e*/ 	.short	0x00ff


	//----- nvinfo : EIATTR_EXTERNS
	.align		4
        /*0040*/ 	.byte	0x04, 0x0f
        /*0042*/ 	.short	(.L_18 - .L_17)


	//   ....[0]....
	.align		4
.L_17:
        /*0044*/ 	.word	index@(vprintf)


	//----- nvinfo : EIATTR_MERCURY_ISA_VERSION
	.align		4
.L_18:
        /*0048*/ 	.byte	0x03, 0x5f
        /*004a*/ 	.short	0x0101


	//----- nvinfo : EIATTR_VRC_CTA_INIT_COUNT
	.align		4
        /*004c*/ 	.byte	0x02, 0x4a
	.zero		1
	.zero		1


	//----- nvinfo : EIATTR_SYSCALL_OFFSETS
	.align		4
        /*0050*/ 	.byte	0x04, 0x46
        /*0052*/ 	.short	(.L_20 - .L_19)


	//   ....[0]....
.L_19:
        /*0054*/ 	.word	0x00000320


	//----- nvinfo : EIATTR_EXIT_INSTR_OFFSETS
	.align		4
.L_20:
        /*0058*/ 	.byte	0x04, 0x1c
        /*005a*/ 	.short	(.L_22 - .L_21)


	//   ....[0]....
.L_21:
        /*005c*/ 	.word	0x00000330


	//----- nvinfo : EIATTR_CRS_STACK_SIZE
	.align		4
.L_22:
        /*0060*/ 	.byte	0x04, 0x1e
        /*0062*/ 	.short	(.L_24 - .L_23)
.L_23:
        /*0064*/ 	.word	0x00000000


	//----- nvinfo : EIATTR_CBANK_PARAM_SIZE
	.align		4
.L_24:
        /*0068*/ 	.byte	0x03, 0x19
        /*006a*/ 	.short	0x0014


	//----- nvinfo : EIATTR_PARAM_CBANK
	.align		4
        /*006c*/ 	.byte	0x04, 0x0a
        /*006e*/ 	.short	(.L_26 - .L_25)
	.align		4
.L_25:
        /*0070*/ 	.word	index@(.nv.constant0._Z14distanceKernelPfS_f)
        /*0074*/ 	.short	0x0380
        /*0076*/ 	.short	0x0014


	//----- nvinfo : EIATTR_SW_WAR
	.align		4
.L_26:
        /*0078*/ 	.byte	0x04, 0x36
        /*007a*/ 	.short	(.L_28 - .L_27)
.L_27:
        /*007c*/ 	.word	0x00000008
.L_28:


//--------------------- .nv.callgraph             --------------------------
	.section	.nv.callgraph,"",@"SHT_CUDA_CALLGRAPH"
	.align	4
	.sectionentsize	8
	.align		4
        /*0000*/ 	.word	0x00000000
	.align		4
        /*0004*/ 	.word	0xffffffff
	.align		4
        /*0008*/ 	.word	index@(_Z14distanceKernelPfS_f)
	.align		4
        /*000c*/ 	.word	index@(vprintf)
	.align		4
        /*0010*/ 	.word	0x00000000
	.align		4
        /*0014*/ 	.word	0xfffffffe
	.align		4
        /*0018*/ 	.word	0x00000000
	.align		4
        /*001c*/ 	.word	0xfffffffd
	.align		4
        /*0020*/ 	.word	0x00000000
	.align		4
        /*0024*/ 	.word	0xfffffffc


//--------------------- .nv.constant4             --------------------------
	.section	.nv.constant4,"a",@progbits
	.align	8
	.align		8
.nv.constant4:
        /*0000*/ 	.dword	vprintf
	.align		8
        /*0008*/ 	.dword	$str


//--------------------- .text._Z14distanceKernelPfS_f --------------------------
	.section	.text._Z14distanceKernelPfS_f,"ax",@progbits
	.align	128
        .global         _Z14distanceKernelPfS_f
        .type           _Z14distanceKernelPfS_f,@function
        .size           _Z14distanceKernelPfS_f,(.L_x_7 - _Z14distanceKernelPfS_f)
        .other          _Z14distanceKernelPfS_f,@"STO_CUDA_ENTRY STV_DEFAULT"
_Z14distanceKernelPfS_f:
.text._Z14distanceKernelPfS_f:
[----:B------:R-:W0:Y:S01]  /*0000*/  LDC R1, c[0x0][0x37c] ;  /* 0x0000df00ff017b82 */ /* 0x000e220000000800 */
[----:B------:R-:W1:Y:S01]  /*0010*/  S2R R3, SR_CTAID.X ;  /* 0x0000000000037919 */ /* 0x000e620000002500 */
[----:B------:R-:W2:Y:S06]  /*0020*/  LDCU UR7, c[0x0][0x2fc] ;  /* 0x00005f80ff0777ac */ /* 0x000eac0008000800 */
[----:B------:R-:W1:Y:S01]  /*0030*/  LDC R2, c[0x0][0x360] ;  /* 0x0000d800ff027b82 */ /* 0x000e620000000800 */
[----:B0-----:R-:W-:Y:S01]  /*0040*/  IADD3 R1, PT, PT, R1, -0x28, RZ ;  /* 0xffffffd801017810 */ /* 0x001fe20007ffe0ff */
[----:B------:R-:W1:Y:S01]  /*0050*/  S2R R8, SR_TID.X ;  /* 0x0000000000087919 */ /* 0x000e620000002100 */
[----:B------:R-:W0:Y:S01]  /*0060*/  LDCU.64 UR4, c[0x0][0x358] ;  /* 0x00006b00ff0477ac */ /* 0x000e220008000a00 */
[----:B------:R-:W3:Y:S04]  /*0070*/  LDCU UR8, c[0x0][0x390] ;  /* 0x00007200ff0877ac */ /* 0x000ee80008000800 */
[----:B------:R-:W4:Y:S01]  /*0080*/  LDC.64 R14, c[0x0][0x388] ;  /* 0x0000e200ff0e7b82 */ /* 0x000f220000000a00 */
[----:B-1----:R-:W-:-:S04]  /*0090*/  IMAD R9, R3, R2, R8 ;  /* 0x0000000203097224 */ /* 0x002fc800078e0208 */
[----:B----4-:R-:W-:-:S06]  /*00a0*/  IMAD.WIDE R14, R9, 0x4, R14 ;  /* 0x00000004090e7825 */ /* 0x010fcc00078e020e */
[----:B0-----:R-:W3:Y:S01]  /*00b0*/  LDG.E R14, desc[UR4][R14.64] ;  /* 0x000000040e0e7981 */ /* 0x001ee2000c1e1900 */
[----:B------:R-:W0:Y:S01]  /*00c0*/  LDCU UR6, c[0x0][0x2f8] ;  /* 0x00005f00ff0677ac */ /* 0x000e220008000800 */
[----:B------:R-:W-:Y:S01]  /*00d0*/  BSSY.RECONVERGENT B0, `(.L_x_0) ;  /* 0x0000012000007945 */ /* 0x000fe20003800200 */
[----:B0-----:R-:W-:-:S04]  /*00e0*/  IADD3 R6, P1, PT, R1, UR6, RZ ;  /* 0x0000000601067c10 */ /* 0x001fc8000ff3e0ff */
[----:B--2---:R-:W-:Y:S01]  /*00f0*/  IADD3.X R7, PT, PT, RZ, UR7, RZ, P1, !PT ;  /* 0x00000007ff077c10 */ /* 0x004fe20008ffe4ff */
[----:B---3--:R-:W-:-:S04]  /*0100*/  FADD R0, -R14, UR8 ;  /* 0x000000080e007e21 */ /* 0x008fc80008000100 */
[----:B------:R-:W-:-:S04]  /*0110*/  FMUL R0, R0, R0 ;  /* 0x0000000000007220 */ /* 0x000fc80000400000 */
[----:B------:R0:W1:Y:S01]  /*0120*/  MUFU.RSQ R5, R0 ;  /* 0x0000000000057308 */ /* 0x0000620000001400 */
[----:B------:R-:W-:-:S04]  /*0130*/  IADD3 R4, PT, PT, R0, -0xd000000, RZ ;  /* 0xf300000000047810 */ /* 0x000fc80007ffe0ff */
[----:B------:R-:W-:-:S13]  /*0140*/  ISETP.GT.U32.AND P0, PT, R4, 0x727fffff, PT ;  /* 0x727fffff0400780c */ /* 0x000fda0003f04070 */
[----:B01----:R-:W-:Y:S05]  /*0150*/  @!P0 BRA `(.L_x_1) ;  /* 0x0000000000148947 */ /* 0x003fea0003800000 */
[----:B------:R-:W-:Y:S01]  /*0160*/  BSSY.RECONVERGENT B1, `(.L_x_2) ;  /* 0x0000003000017945 */ /* 0x000fe20003800200 */
[----:B------:R-:W-:-:S07]  /*0170*/  MOV R13, 0x190 ;  /* 0x00000190000d7802 */ /* 0x000fce0000000f00 */
[----:B------:R-:W-:Y:S05]  /*0180*/  CALL.REL.NOINC `($__internal_0_$__cuda_sm20_sqrt_rn_f32_slowpath) ;  /* 0x00000000006c7944 */ /* 0x000fea0003c00000 */
[----:B------:R-:W-:Y:S05]  /*0190*/  BSYNC.RECONVERGENT B1 ;  /* 0x0000000000017941 */ /* 0x000fea0003800200 */
.L_x_2:
[----:B------:R-:W-:Y:S05]  /*01a0*/  BRA `(.L_x_3) ;  /* 0x0000000000107947 */ /* 0x000fea0003800000 */
.L_x_1:
[----:B------:R-:W-:Y:S01]  /*01b0*/  FMUL.FTZ R11, R0, R5 ;  /* 0x00000005000b7220 */ /* 0x000fe20000410000 */
[----:B------:R-:W-:-:S03]  /*01c0*/  FMUL.FTZ R5, R5, 0.5 ;  /* 0x3f00000005057820 */ /* 0x000fc60000410000 */
[----:B------:R-:W-:-:S04]  /*01d0*/  FFMA R0, -R11, R11, R0 ;  /* 0x0000000b0b007223 */ /* 0x000fc80000000100 */
[----:B------:R-:W-:-:S07]  /*01e0*/  FFMA R0, R0, R5, R11 ;  /* 0x0000000500007223 */ /* 0x000fce000000000b */
.L_x_3:
[----:B------:R-:W-:Y:S05]  /*01f0*/  BSYNC.RECONVERGENT B0 ;  /* 0x0000000000007941 */ /* 0x000fea0003800200 */
.L_x_0:
[----:B------:R-:W0:Y:S01]  /*0200*/  LDCU UR6, c[0x0][0x390] ;  /* 0x00007200ff0677ac */ /* 0x000e220008000800 */
[----:B------:R-:W1:Y:S01]  /*0210*/  LDC.64 R10, c[0x0][0x380] ;  /* 0x0000e000ff0a7b82 */ /* 0x000e620000000a00 */
[----:B------:R-:W2:Y:S01]  /*0220*/  F2F.F64.F32 R14, R14 ;  /* 0x0000000e000e7310 */ /* 0x000ea20000201800 */
[----:B------:R-:W-:Y:S01]  /*0230*/  MOV R18, 0x0 ;  /* 0x0000000000127802 */ /* 0x000fe20000000f00 */
[----:B------:R3:W-:Y:S04]  /*0240*/  STL.64 [R1], R2 ;  /* 0x0000000201007387 */ /* 0x0007e80000100a00 */
[----:B------:R3:W-:Y:S01]  /*0250*/  STL.64 [R1+0x8], R8 ;  /* 0x0000080801007387 */ /* 0x0007e20000100a00 */
[----:B------:R-:W4:Y:S01]  /*0260*/  LDC.64 R18, c[0x4][R18] ;  /* 0x0100000012127b82 */ /* 0x000f220000000a00 */
[----:B------:R-:W5:Y:S02]  /*0270*/  F2F.F64.F32 R16, R0 ;  /* 0x0000000000107310 */ /* 0x000f640000201800 */
[----:B--2---:R3:W-:Y:S06]  /*0280*/  STL.64 [R1+0x18], R14 ;  /* 0x0000180e01007387 */ /* 0x0047ec0000100a00 */
[----:B0-----:R-:W0:Y:S01]  /*0290*/  F2F.F64.F32 R12, UR6 ;  /* 0x00000006000c7d10 */ /* 0x001e220008201800 */
[----:B------:R-:W2:Y:S01]  /*02a0*/  LDCU.64 UR6, c[0x4][0x8] ;  /* 0x01000100ff0677ac */ /* 0x000ea20008000a00 */
[----:B-1----:R-:W-:Y:S01]  /*02b0*/  IMAD.WIDE R10, R9, 0x4, R10 ;  /* 0x00000004090a7825 */ /* 0x002fe200078e020a */
[----:B-----5:R3:W-:Y:S04]  /*02c0*/  STL.64 [R1+0x20], R16 ;  /* 0x0000201001007387 */ /* 0x0207e80000100a00 */
[----:B------:R3:W-:Y:S04]  /*02d0*/  STG.E desc[UR4][R10.64], R0 ;  /* 0x000000000a007986 */ /* 0x0007e8000c101904 */
[----:B0-----:R3:W-:Y:S01]  /*02e0*/  STL.64 [R1+0x10], R12 ;  /* 0x0000100c01007387 */ /* 0x0017e20000100a00 */
[----:B--2---:R-:W-:-:S02]  /*02f0*/  MOV R4, UR6 ;  /* 0x0000000600047c02 */ /* 0x004fc40008000f00 */
[----:B----4-:R-:W-:-:S07]  /*0300*/  MOV R5, UR7 ;  /* 0x0000000700057c02 */ /* 0x010fce0008000f00 */
[----:B------:R-:W-:-:S07]  /*0310*/  LEPC R20, `(.L_x_4) ;  /* 0x000000001014794e */ /* 0x000fce0000000000 */
[----:B---3--:R-:W-:Y:S05]  /*0320*/  CALL.ABS.NOINC R18 ;  /* 0x0000000012007343 */ /* 0x008fea0003c00000 */
.L_x_4:
[----:B------:R-:W-:Y:S05]  /*0330*/  EXIT ;  /* 0x000000000000794d */ /* 0x000fea0003800000 */
        .weak           $__internal_0_$__cuda_sm20_sqrt_rn_f32_slowpath
        .type           $__internal_0_$__cuda_sm20_sqrt_rn_f32_slowpath,@function
        .size           $__internal_0_$__cuda_sm20_sqrt_rn_f32_slowpath,(.L_x_7 - $__internal_0_$__cuda_sm20_sqrt_rn_f32_slowpath)
$__internal_0_$__cuda_sm20_sqrt_rn_f32_slowpath:
[----:B------:R-:W-:-:S13]  /*0340*/  LOP3.LUT P0, RZ, R0, 0x7fffffff, RZ, 0xc0, !PT ;  /* 0x7fffffff00ff7812 */ /* 0x000fda000780c0ff */
[----:B------:R-:W-:Y:S01]  /*0350*/  @!P0 MOV R4, R0 ;  /* 0x0000000000048202 */ /* 0x000fe20000000f00 */
[----:B------:R-:W-:Y:S06]  /*0360*/  @!P0 BRA `(.L_x_5) ;  /* 0x0000000000408947 */ /* 0x000fec0003800000 */
[----:B------:R-:W-:-:S13]  /*0370*/  FSETP.GEU.FTZ.AND P0, PT, R0, RZ, PT ;  /* 0x000000ff0000720b */ /* 0x000fda0003f1e000 */
[----:B------:R-:W-:Y:S01]  /*0380*/  @!P0 MOV R4, 0x7fffffff ;  /* 0x7fffffff00048802 */ /* 0x000fe20000000f00 */
[----:B------:R-:W-:Y:S06]  /*0390*/  @!P0 BRA `(.L_x_5) ;  /* 0x0000000000348947 */ /* 0x000fec0003800000 */
[----:B------:R-:W-:-:S13]  /*03a0*/  FSETP.GTU.FTZ.AND P0, PT, |R0|, +INF , PT ;  /* 0x7f8000000000780b */ /* 0x000fda0003f1c200 */
[----:B------:R-:W-:Y:S01]  /*03b0*/  @P0 FADD.FTZ R4, R0, 1 ;  /* 0x3f80000000040421 */ /* 0x000fe20000010000 */
[----:B------:R-:W-:Y:S06]  /*03c0*/  @P0 BRA `(.L_x_5) ;  /* 0x0000000000280947 */ /* 0x000fec0003800000 */
[----:B------:R-:W-:-:S13]  /*03d0*/  FSETP.NEU.FTZ.AND P0, PT, |R0|, +INF , PT ;  /* 0x7f8000000000780b */ /* 0x000fda0003f1d200 */
[----:B------:R-:W-:-:S04]  /*03e0*/  @P0 FFMA R5, R0, 1.84467440737095516160e+19, RZ ;  /* 0x5f80000000050823 */ /* 0x000fc800000000ff */
[----:B------:R-:W0:Y:S02]  /*03f0*/  @P0 MUFU.RSQ R4, R5 ;  /* 0x0000000500040308 */ /* 0x000e240000001400 */
[----:B0-----:R-:W-:Y:S01]  /*0400*/  @P0 FMUL.FTZ R10, R5, R4 ;  /* 0x00000004050a0220 */ /* 0x001fe20000410000 */
[----:B------:R-:W-:Y:S01]  /*0410*/  @P0 FMUL.FTZ R12, R4, 0.5 ;  /* 0x3f000000040c0820 */ /* 0x000fe20000410000 */
[----:B------:R-:W-:Y:S02]  /*0420*/  @!P0 MOV R4, R0 ;  /* 0x0000000000048202 */ /* 0x000fe40000000f00 */
[----:B------:R-:W-:-:S04]  /*0430*/  @P0 FADD.FTZ R11, -R10, -RZ ;  /* 0x800000ff0a0b0221 */ /* 0x000fc80000010100 */
[----:B------:R-:W-:-:S04]  /*0440*/  @P0 FFMA R11, R10, R11, R5 ;  /* 0x0000000b0a0b0223 */ /* 0x000fc80000000005 */
[----:B------:R-:W-:-:S04]  /*0450*/  @P0 FFMA R11, R11, R12, R10 ;  /* 0x0000000c0b0b0223 */ /* 0x000fc8000000000a */
[----:B------:R-:W-:-:S07]  /*0460*/  @P0 FMUL.FTZ R4, R11, 2.3283064365386962891e-10 ;  /* 0x2f8000000b040820 */ /* 0x000fce0000410000 */
.L_x_5:
[----:B------:R-:W-:Y:S01]  /*0470*/  HFMA2 R5, -RZ, RZ, 0, 0 ;  /* 0x00000000ff057431 */ /* 0x000fe200000001ff */
[----:B------:R-:W-:Y:S02]  /*0480*/  MOV R0, R4 ;  /* 0x0000000400007202 */ /* 0x000fe40000000f00 */
[----:B------:R-:W-:-:S04]  /*0490*/  MOV R4, R13 ;  /* 0x0000000d00047202 */ /* 0x000fc80000000f00 */
[----:B------:R-:W-:Y:S05]  /*04a0*/  RET.REL.NODEC R4 `(_Z14distanceKernelPfS_f) ;  /* 0xfffffff804d47950 */ /* 0x000fea0003c3ffff */
.L_x_6:
[----:B------:R-:W-:-:S00]  /*04b0*/  BRA `(.L_x_6) ;  /* 0xfffffffc00fc7947 */ /* 0x000fc0000383ffff */
[----:B------:R-:W-:-:S00]  /*04c0*/  NOP ;  /* 0x0000000000007918 */ /* 0x000fc00000000000 */
        /* <DEDUP_REMOVED lines=11> */
.L_x_7:


//--------------------- .nv.global.init           --------------------------
	.section	.nv.global.init,"aw",@progbits
.nv.global.init:
	.type		$str,@object
	.size		$str,(.L_0 - $str)
$str:
        /*0000*/ 	.byte	0x62, 0x6c, 0x6f, 0x63, 0x6b, 0x44, 0x49, 0x4d, 0x3d, 0x25, 0x64, 0x2c, 0x20, 0x62, 0x6c, 0x6f
        /*0010*/ 	.byte	0x63, 0x6b, 0x49, 0x44, 0x3d, 0x25, 0x64, 0x2c, 0x20, 0x74, 0x68, 0x72, 0x65, 0x61, 0x64, 0x49
        /*0020*/ 	.byte	0x44, 0x3d, 0x25, 0x64, 0x2c, 0x20, 0x69, 0x3d, 0x25, 0x64, 0x3a, 0x20, 0x74, 0x68, 0x65, 0x20
        /*0030*/ 	.byte	0x64, 0x69, 0x73, 0x74, 0x61, 0x6e, 0x63, 0x65, 0x20, 0x62, 0x65, 0x74, 0x77, 0x65, 0x65, 0x6e
        /*0040*/ 	.byte	0x20, 0x25, 0x66, 0x20, 0x74, 0x6f, 0x20, 0x25, 0x66, 0x20, 0x69, 0x73, 0x20, 0x25, 0x66, 0x2e
        /*0050*/ 	.byte	0x20, 0x0a, 0x00
.L_0:


//--------------------- .nv.shared.reserved.0     --------------------------
	.section	.nv.shared.reserved.0,"aw",@nobits
	.weak		__nv_reservedSMEM_offset_0_alias
	.size		__nv_reservedSMEM_offset_0_alias, 0, 64
	.other		__nv_reservedSMEM_offset_0_alias,@"STO_CUDA_RESERVED_SHARED STV_DEFAULT"
__nv_reservedSMEM_offset_0_alias:
	.zero		0
	.zero		64


//--------------------- .nv.constant0._Z14distanceKernelPfS_f --------------------------
	.section	.nv.constant0._Z14distanceKernelPfS_f,"a",@progbits
	.sectionflags	@""
	.align	4
.nv.constant0._Z14distanceKernelPfS_f:
	.zero		916


//--------------------- SYMBOLS --------------------------

	.type		.nv.reservedSmem.offset0,@object
	.size		.nv.reservedSmem.offset0,0x4
	.type		vprintf,@function
